//
// Generated by NVIDIA NVVM Compiler
//
// Compiler Build ID: CL-36424714
// Cuda compilation tools, release 13.0, V13.0.88
// Based on NVVM 20.0.0
//

.version 9.0
.target sm_100
.address_size 64

	// .globl	_Z10matrix_mulPiS_S_iiiii

.visible .entry _Z10matrix_mulPiS_S_iiiii(
	.param .u64 .ptr .align 1 _Z10matrix_mulPiS_S_iiiii_param_0,
	.param .u64 .ptr .align 1 _Z10matrix_mulPiS_S_iiiii_param_1,
	.param .u64 .ptr .align 1 _Z10matrix_mulPiS_S_iiiii_param_2,
	.param .u32 _Z10matrix_mulPiS_S_iiiii_param_3,
	.param .u32 _Z10matrix_mulPiS_S_iiiii_param_4,
	.param .u32 _Z10matrix_mulPiS_S_iiiii_param_5,
	.param .u32 _Z10matrix_mulPiS_S_iiiii_param_6,
	.param .u32 _Z10matrix_mulPiS_S_iiiii_param_7
)
{
	.reg .pred 	%p<25>;
	.reg .b32 	%r<171>;
	.reg .b64 	%rd<47>;

	ld.param.u64 	%rd4, [_Z10matrix_mulPiS_S_iiiii_param_0];
	ld.param.u64 	%rd5, [_Z10matrix_mulPiS_S_iiiii_param_1];
	ld.param.u64 	%rd6, [_Z10matrix_mulPiS_S_iiiii_param_2];
	ld.param.u32 	%r59, [_Z10matrix_mulPiS_S_iiiii_param_4];
	ld.param.u32 	%r60, [_Z10matrix_mulPiS_S_iiiii_param_5];
	ld.param.u32 	%r61, [_Z10matrix_mulPiS_S_iiiii_param_6];
	ld.param.u32 	%r62, [_Z10matrix_mulPiS_S_iiiii_param_7];
	cvta.to.global.u64 	%rd1, %rd5;
	cvta.to.global.u64 	%rd2, %rd4;
	cvta.to.global.u64 	%rd3, %rd6;
	mov.u32 	%r63, %tid.x;
	div.s32 	%r64, %r61, %r62;
	mul.lo.s32 	%r148, %r64, %r63;
	add.s32 	%r65, %r148, %r64;
	add.s32 	%r66, %r62, -1;
	setp.eq.s32 	%p1, %r63, %r66;
	selp.b32 	%r2, %r61, %r65, %p1;
	setp.ge.s32 	%p2, %r148, %r2;
	@%p2 bra 	$L__BB0_35;
	ld.param.u32 	%r143, [_Z10matrix_mulPiS_S_iiiii_param_3];
	min.s32 	%r67, %r143, %r60;
	setp.lt.s32 	%p3, %r67, 1;
	@%p3 bra 	$L__BB0_35;
	setp.lt.s32 	%p4, %r59, 1;
	@%p4 bra 	$L__BB0_20;
	and.b32  	%r3, %r59, 7;
	and.b32  	%r4, %r59, 2147483640;
	neg.s32 	%r5, %r4;
	shl.b32 	%r6, %r60, 3;
	mul.wide.u32 	%rd39, %r60, 4;
$L__BB0_4:
	mul.lo.s32 	%r8, %r148, %r59;
	mov.b32 	%r149, 0;
$L__BB0_5:
	ld.param.u32 	%r146, [_Z10matrix_mulPiS_S_iiiii_param_3];
	mad.lo.s32 	%r82, %r148, %r146, %r149;
	mul.lo.s32 	%r10, %r82, %r59;
	mul.lo.s32 	%r11, %r82, %r60;
	mov.b32 	%r150, 0;
$L__BB0_6:
	setp.lt.u32 	%p14, %r59, 8;
	mov.b32 	%r159, 0;
	mov.u32 	%r164, %r159;
	@%p14 bra 	$L__BB0_9;
	mul.lo.s32 	%r86, %r60, %r59;
	mad.lo.s32 	%r152, %r86, %r148, %r150;
	mov.b32 	%r164, 0;
	mov.u32 	%r151, %r10;
	mov.u32 	%r153, %r5;
$L__BB0_8:
	.pragma "nounroll";
	mul.wide.s32 	%rd15, %r151, 4;
	add.s64 	%rd16, %rd2, %rd15;
	ld.global.u32 	%r87, [%rd16];
	mul.wide.s32 	%rd17, %r152, 4;
	add.s64 	%rd18, %rd1, %rd17;
	ld.global.u32 	%r88, [%rd18];
	mad.lo.s32 	%r89, %r88, %r87, %r164;
	ld.global.u32 	%r90, [%rd16+4];
	mul.wide.u32 	%rd19, %r60, 4;
	add.s64 	%rd20, %rd18, %rd19;
	ld.global.u32 	%r91, [%rd20];
	mad.lo.s32 	%r92, %r91, %r90, %r89;
	ld.global.u32 	%r93, [%rd16+8];
	add.s64 	%rd21, %rd20, %rd19;
	ld.global.u32 	%r94, [%rd21];
	mad.lo.s32 	%r95, %r94, %r93, %r92;
	ld.global.u32 	%r96, [%rd16+12];
	add.s64 	%rd22, %rd21, %rd19;
	ld.global.u32 	%r97, [%rd22];
	mad.lo.s32 	%r98, %r97, %r96, %r95;
	ld.global.u32 	%r99, [%rd16+16];
	add.s64 	%rd23, %rd22, %rd19;
	ld.global.u32 	%r100, [%rd23];
	mad.lo.s32 	%r101, %r100, %r99, %r98;
	ld.global.u32 	%r102, [%rd16+20];
	add.s64 	%rd24, %rd23, %rd19;
	ld.global.u32 	%r103, [%rd24];
	mad.lo.s32 	%r104, %r103, %r102, %r101;
	ld.global.u32 	%r105, [%rd16+24];
	add.s64 	%rd25, %rd24, %rd19;
	ld.global.u32 	%r106, [%rd25];
	mad.lo.s32 	%r107, %r106, %r105, %r104;
	ld.global.u32 	%r108, [%rd16+28];
	add.s64 	%rd26, %rd25, %rd19;
	ld.global.u32 	%r109, [%rd26];
	mad.lo.s32 	%r164, %r109, %r108, %r107;
	add.s32 	%r153, %r153, 8;
	add.s32 	%r152, %r152, %r6;
	add.s32 	%r151, %r151, 8;
	setp.ne.s32 	%p15, %r153, 0;
	mov.u32 	%r159, %r4;
	@%p15 bra 	$L__BB0_8;
$L__BB0_9:
	setp.eq.s32 	%p16, %r3, 0;
	@%p16 bra 	$L__BB0_17;
	add.s32 	%r111, %r3, -1;
	setp.lt.u32 	%p17, %r111, 3;
	@%p17 bra 	$L__BB0_12;
	add.s32 	%r112, %r159, %r10;
	mul.wide.s32 	%rd27, %r112, 4;
	add.s64 	%rd28, %rd2, %rd27;
	ld.global.u32 	%r113, [%rd28];
	add.s32 	%r114, %r159, %r8;
	mad.lo.s32 	%r115, %r114, %r60, %r150;
	mul.wide.s32 	%rd29, %r115, 4;
	add.s64 	%rd30, %rd1, %rd29;
	ld.global.u32 	%r116, [%rd30];
	mad.lo.s32 	%r117, %r116, %r113, %r164;
	ld.global.u32 	%r118, [%rd28+4];
	add.s64 	%rd32, %rd30, %rd39;
	ld.global.u32 	%r119, [%rd32];
	mad.lo.s32 	%r120, %r119, %r118, %r117;
	ld.global.u32 	%r121, [%rd28+8];
	add.s64 	%rd33, %rd32, %rd39;
	ld.global.u32 	%r122, [%rd33];
	mad.lo.s32 	%r123, %r122, %r121, %r120;
	ld.global.u32 	%r124, [%rd28+12];
	add.s64 	%rd34, %rd33, %rd39;
	ld.global.u32 	%r125, [%rd34];
	mad.lo.s32 	%r164, %r125, %r124, %r123;
	add.s32 	%r159, %r159, 4;
$L__BB0_12:
	and.b32  	%r127, %r59, 3;
	setp.eq.s32 	%p18, %r127, 0;
	@%p18 bra 	$L__BB0_17;
	setp.eq.s32 	%p19, %r127, 1;
	@%p19 bra 	$L__BB0_15;
	add.s32 	%r128, %r159, %r10;
	mul.wide.s32 	%rd35, %r128, 4;
	add.s64 	%rd36, %rd2, %rd35;
	ld.global.u32 	%r129, [%rd36];
	add.s32 	%r130, %r159, %r8;
	mad.lo.s32 	%r131, %r130, %r60, %r150;
	mul.wide.s32 	%rd37, %r131, 4;
	add.s64 	%rd38, %rd1, %rd37;
	ld.global.u32 	%r132, [%rd38];
	mad.lo.s32 	%r133, %r132, %r129, %r164;
	ld.global.u32 	%r134, [%rd36+4];
	add.s64 	%rd40, %rd38, %rd39;
	ld.global.u32 	%r135, [%rd40];
	mad.lo.s32 	%r164, %r135, %r134, %r133;
	add.s32 	%r159, %r159, 2;
$L__BB0_15:
	and.b32  	%r136, %r59, 1;
	setp.eq.b32 	%p20, %r136, 1;
	not.pred 	%p21, %p20;
	@%p21 bra 	$L__BB0_17;
	add.s32 	%r137, %r159, %r10;
	mul.wide.s32 	%rd41, %r137, 4;
	add.s64 	%rd42, %rd2, %rd41;
	ld.global.u32 	%r138, [%rd42];
	add.s32 	%r139, %r159, %r8;
	mad.lo.s32 	%r140, %r139, %r60, %r150;
	mul.wide.s32 	%rd43, %r140, 4;
	add.s64 	%rd44, %rd1, %rd43;
	ld.global.u32 	%r141, [%rd44];
	mad.lo.s32 	%r164, %r141, %r138, %r164;
$L__BB0_17:
	add.s32 	%r142, %r150, %r11;
	mul.wide.s32 	%rd45, %r142, 4;
	add.s64 	%rd46, %rd3, %rd45;
	st.global.u32 	[%rd46], %r164;
	add.s32 	%r150, %r150, 1;
	setp.ne.s32 	%p22, %r150, %r60;
	@%p22 bra 	$L__BB0_6;
	ld.param.u32 	%r147, [_Z10matrix_mulPiS_S_iiiii_param_3];
	add.s32 	%r149, %r149, 1;
	setp.ne.s32 	%p23, %r149, %r147;
	@%p23 bra 	$L__BB0_5;
	add.s32 	%r148, %r148, 1;
	setp.eq.s32 	%p24, %r148, %r2;
	@%p24 bra 	$L__BB0_35;
	bra.uni 	$L__BB0_4;
$L__BB0_20:
	and.b32  	%r40, %r60, 7;
	add.s32 	%r41, %r40, -1;
	and.b32  	%r42, %r60, 3;
	and.b32  	%r43, %r60, 2147483640;
	and.b32  	%r44, %r60, 1;
$L__BB0_21:
	ld.param.u32 	%r144, [_Z10matrix_mulPiS_S_iiiii_param_3];
	mul.lo.s32 	%r46, %r148, %r144;
	mov.b32 	%r166, 0;
$L__BB0_22:
	setp.lt.u32 	%p5, %r60, 8;
	add.s32 	%r70, %r166, %r46;
	mul.lo.s32 	%r48, %r70, %r60;
	mov.b32 	%r169, 0;
	@%p5 bra 	$L__BB0_25;
	mov.b32 	%r167, 0;
$L__BB0_24:
	.pragma "nounroll";
	add.s32 	%r72, %r167, %r48;
	mul.wide.s32 	%rd7, %r72, 4;
	add.s64 	%rd8, %rd3, %rd7;
	mov.b32 	%r73, 0;
	st.global.u32 	[%rd8], %r73;
	st.global.u32 	[%rd8+4], %r73;
	st.global.u32 	[%rd8+8], %r73;
	st.global.u32 	[%rd8+12], %r73;
	st.global.u32 	[%rd8+16], %r73;
	st.global.u32 	[%rd8+20], %r73;
	st.global.u32 	[%rd8+24], %r73;
	st.global.u32 	[%rd8+28], %r73;
	add.s32 	%r167, %r167, 8;
	setp.ne.s32 	%p6, %r167, %r43;
	mov.u32 	%r169, %r43;
	@%p6 bra 	$L__BB0_24;
$L__BB0_25:
	setp.eq.s32 	%p7, %r40, 0;
	@%p7 bra 	$L__BB0_33;
	setp.lt.u32 	%p8, %r41, 3;
	@%p8 bra 	$L__BB0_28;
	add.s32 	%r74, %r169, %r48;
	mul.wide.s32 	%rd9, %r74, 4;
	add.s64 	%rd10, %rd3, %rd9;
	mov.b32 	%r75, 0;
	st.global.u32 	[%rd10], %r75;
	st.global.u32 	[%rd10+4], %r75;
	st.global.u32 	[%rd10+8], %r75;
	st.global.u32 	[%rd10+12], %r75;
	add.s32 	%r169, %r169, 4;
$L__BB0_28:
	setp.eq.s32 	%p9, %r42, 0;
	@%p9 bra 	$L__BB0_33;
	setp.eq.s32 	%p10, %r42, 1;
	@%p10 bra 	$L__BB0_31;
	add.s32 	%r76, %r169, %r48;
	mul.wide.s32 	%rd11, %r76, 4;
	add.s64 	%rd12, %rd3, %rd11;
	mov.b32 	%r77, 0;
	st.global.u32 	[%rd12], %r77;
	st.global.u32 	[%rd12+4], %r77;
	add.s32 	%r169, %r169, 2;
$L__BB0_31:
	setp.eq.s32 	%p11, %r44, 0;
	@%p11 bra 	$L__BB0_33;
	add.s32 	%r78, %r169, %r48;
	mul.wide.s32 	%rd13, %r78, 4;
	add.s64 	%rd14, %rd3, %rd13;
	mov.b32 	%r79, 0;
	st.global.u32 	[%rd14], %r79;
$L__BB0_33:
	ld.param.u32 	%r145, [_Z10matrix_mulPiS_S_iiiii_param_3];
	add.s32 	%r166, %r166, 1;
	setp.ne.s32 	%p12, %r166, %r145;
	@%p12 bra 	$L__BB0_22;
	add.s32 	%r148, %r148, 1;
	setp.ne.s32 	%p13, %r148, %r2;
	@%p13 bra 	$L__BB0_21;
$L__BB0_35:
	ret;

}


// ===== COMPILED SASS (sm_100) =====

	.target	sm_100

	.elftype	@"ET_EXEC"


//--------------------- .note.nv.tkinfo           --------------------------
	.section	.note.nv.tkinfo,"",@"SHT_NOTE"
	.sectionflags	@"SHF_NOTE_NV_TKINFO"
	.tkinfo
        /*0018*/ 	.word	0x00000002
        /*0030*/ 	.string	""
        /*0030*/ 	.string	"ptxas"
        /*0030*/ 	.string	"Cuda compilation tools, release 13.0, V13.0.88"
        /*0030*/ 	.string	"Build cuda_13.0.r13.0/compiler.36424714_0"
        /*0030*/ 	.string	"-arch sm_100 -m 64 "



//--------------------- .note.nv.cuinfo           --------------------------
	.section	.note.nv.cuinfo,"",@"SHT_NOTE"
	.sectionflags	@"SHF_NOTE_NV_CUINFO"
        /*0018*/ 	.short	0x0002
        /*001a*/ 	.short	0x0064
        /*001c*/ 	.short	0x0082
	.zero		2


//--------------------- .nv.info                  --------------------------
	.section	.nv.info,"",@"SHT_CUDA_INFO"
	.align	4


	//----- nvinfo : EIATTR_REGCOUNT
	.align		4
        /*0000*/ 	.byte	0x04, 0x2f
        /*0002*/ 	.short	(.L_1 - .L_0)
	.align		4
.L_0:
        /*0004*/ 	.word	index@(_Z10matrix_mulPiS_S_iiiii)
        /*0008*/ 	.word	0x00000020


	//----- nvinfo : EIATTR_FRAME_SIZE
	.align		4
.L_1:
        /*000c*/ 	.byte	0x04, 0x11
        /*000e*/ 	.short	(.L_3 - .L_2)
	.align		4
.L_2:
        /*0010*/ 	.word	index@(_Z10matrix_mulPiS_S_iiiii)
        /*0014*/ 	.word	0x00000000


	//----- nvinfo : EIATTR_MIN_STACK_SIZE
	.align		4
.L_3:
        /*0018*/ 	.byte	0x04, 0x12
        /*001a*/ 	.short	(.L_5 - .L_4)
	.align		4
.L_4:
        /*001c*/ 	.word	index@(_Z10matrix_mulPiS_S_iiiii)
        /*0020*/ 	.word	0x00000000
.L_5:


//--------------------- .nv.compat                --------------------------
	.section	.nv.compat,"",@"SHT_CUDA_COMPAT_INFO"
	.align	4
        /*0000*/ 	.byte	0x02, 0x09, 0x00, 0x00, 0x02, 0x02, 0x01, 0x00, 0x02, 0x05, 0x05, 0x00, 0x03, 0x07, 0x01, 0x01
        /*0010*/ 	.byte	0x02, 0x03, 0x00, 0x00, 0x02, 0x06, 0x01, 0x00, 0x04, 0x0b, 0x08, 0x00, 0x09, 0x00, 0x00, 0x00
        /*0020*/ 	.byte	0x00, 0x00, 0x00, 0x00


//--------------------- .nv.info._Z10matrix_mulPiS_S_iiiii --------------------------
	.section	.nv.info._Z10matrix_mulPiS_S_iiiii,"",@"SHT_CUDA_INFO"
	.sectionflags	@""
	.align	4


	//----- nvinfo : EIATTR_CUDA_API_VERSION
	.align		4
        /*0000*/ 	.byte	0x04, 0x37
        /*0002*/ 	.short	(.L_7 - .L_6)
.L_6:
        /*0004*/ 	.word	0x00000082


	//----- nvinfo : EIATTR_KPARAM_INFO
	.align		4
.L_7:
        /*0008*/ 	.byte	0x04, 0x17
        /*000a*/ 	.short	(.L_9 - .L_8)
.L_8:
        /*000c*/ 	.word	0x00000000
        /*0010*/ 	.short	0x0007
        /*0012*/ 	.short	0x0028
        /*0014*/ 	.byte	0x00, 0xf0, 0x11, 0x00


	//----- nvinfo : EIATTR_KPARAM_INFO
	.align		4
.L_9:
        /*0018*/ 	.byte	0x04, 0x17
        /*001a*/ 	.short	(.L_11 - .L_10)
.L_10:
        /*001c*/ 	.word	0x00000000
        /*0020*/ 	.short	0x0006
        /*0022*/ 	.short	0x0024
        /*0024*/ 	.byte	0x00, 0xf0, 0x11, 0x00


	//----- nvinfo : EIATTR_KPARAM_INFO
	.align		4
.L_11:
        /*0028*/ 	.byte	0x04, 0x17
        /*002a*/ 	.short	(.L_13 - .L_12)
.L_12:
        /*002c*/ 	.word	0x00000000
        /*0030*/ 	.short	0x0005
        /*0032*/ 	.short	0x0020
        /*0034*/ 	.byte	0x00, 0xf0, 0x11, 0x00


	//----- nvinfo : EIATTR_KPARAM_INFO
	.align		4
.L_13:
        /*0038*/ 	.byte	0x04, 0x17
        /*003a*/ 	.short	(.L_15 - .L_14)
.L_14:
        /*003c*/ 	.word	0x00000000
        /*0040*/ 	.short	0x0004
        /*0042*/ 	.short	0x001c
        /*0044*/ 	.byte	0x00, 0xf0, 0x11, 0x00


	//----- nvinfo : EIATTR_KPARAM_INFO
	.align		4
.L_15:
        /*0048*/ 	.byte	0x04, 0x17
        /*004a*/ 	.short	(.L_17 - .L_16)
.L_16:
        /*004c*/ 	.word	0x00000000
        /*0050*/ 	.short	0x0003
        /*0052*/ 	.short	0x0018
        /*0054*/ 	.byte	0x00, 0xf0, 0x11, 0x00


	//----- nvinfo : EIATTR_KPARAM_INFO
	.align		4
.L_17:
        /*0058*/ 	.byte	0x04, 0x17
        /*005a*/ 	.short	(.L_19 - .L_18)
.L_18:
        /*005c*/ 	.word	0x00000000
        /*0060*/ 	.short	0x0002
        /*0062*/ 	.short	0x0010
        /*0064*/ 	.byte	0x00, 0xf5, 0x21, 0x00


	//----- nvinfo : EIATTR_KPARAM_INFO
	.align		4
.L_19:
        /*0068*/ 	.byte	0x04, 0x17
        /*006a*/ 	.short	(.L_21 - .L_20)
.L_20:
        /*006c*/ 	.word	0x00000000
        /*0070*/ 	.short	0x0001
        /*0072*/ 	.short	0x0008
        /*0074*/ 	.byte	0x00, 0xf5, 0x21, 0x00


	//----- nvinfo : EIATTR_KPARAM_INFO
	.align		4
.L_21:
        /*0078*/ 	.byte	0x04, 0x17
        /*007a*/ 	.short	(.L_23 - .L_22)
.L_22:
        /*007c*/ 	.word	0x00000000
        /*0080*/ 	.short	0x0000
        /*0082*/ 	.short	0x0000
        /*0084*/ 	.byte	0x00, 0xf5, 0x21, 0x00


	//----- nvinfo : EIATTR_SPARSE_MMA_MASK
	.align		4
.L_23:
        /*0088*/ 	.byte	0x03, 0x50
        /*008a*/ 	.short	0x0000


	//----- nvinfo : EIATTR_MAXREG_COUNT
	.align		4
        /*008c*/ 	.byte	0x03, 0x1b
        /*008e*/ 	.short	0x00ff


	//----- nvinfo : EIATTR_MERCURY_ISA_VERSION
	.align		4
        /*0090*/ 	.byte	0x03, 0x5f
        /*0092*/ 	.short	0x0101


	//----- nvinfo : EIATTR_VRC_CTA_INIT_COUNT
	.align		4
        /*0094*/ 	.byte	0x02, 0x4a
	.zero		1
	.zero		1


	//----- nvinfo : EIATTR_EXIT_INSTR_OFFSETS
	.align		4
        /*0098*/ 	.byte	0x04, 0x1c
        /*009a*/ 	.short	(.L_25 - .L_24)


	//   ....[0]....
.L_24:
        /*009c*/ 	.word	0x00000200


	//   ....[1]....
        /*00a0*/ 	.word	0x00000250


	//   ....[2]....
        /*00a4*/ 	.word	0x00000b00


	//   ....[3]....
        /*00a8*/ 	.word	0x00000ee0


	//----- nvinfo : EIATTR_CRS_STACK_SIZE
	.align		4
.L_25:
        /*00ac*/ 	.byte	0x04, 0x1e
        /*00ae*/ 	.short	(.L_27 - .L_26)
.L_26:
        /*00b0*/ 	.word	0x00000000


	//----- nvinfo : EIATTR_CBANK_PARAM_SIZE
	.align		4
.L_27:
        /*00b4*/ 	.byte	0x03, 0x19
        /*00b6*/ 	.short	0x002c


	//----- nvinfo : EIATTR_PARAM_CBANK
	.align		4
        /*00b8*/ 	.byte	0x04, 0x0a
        /*00ba*/ 	.short	(.L_29 - .L_28)
	.align		4
.L_28:
        /*00bc*/ 	.word	index@(.nv.constant0._Z10matrix_mulPiS_S_iiiii)
        /*00c0*/ 	.short	0x0380
        /*00c2*/ 	.short	0x002c


	//----- nvinfo : EIATTR_SW_WAR
	.align		4
.L_29:
        /*00c4*/ 	.byte	0x04, 0x36
        /*00c6*/ 	.short	(.L_31 - .L_30)
.L_30:
        /*00c8*/ 	.word	0x00000008
.L_31:


//--------------------- .nv.callgraph             --------------------------
	.section	.nv.callgraph,"",@"SHT_CUDA_CALLGRAPH"
	.align	4
	.sectionentsize	8
	.align		4
        /*0000*/ 	.word	0x00000000
	.align		4
        /*0004*/ 	.word	0xffffffff
	.align		4
        /*0008*/ 	.word	0x00000000
	.align		4
        /*000c*/ 	.word	0xfffffffe
	.align		4
        /*0010*/ 	.word	0x00000000
	.align		4
        /*0014*/ 	.word	0xfffffffd
	.align		4
        /*0018*/ 	.word	0x00000000
	.align		4
        /*001c*/ 	.word	0xfffffffc


//--------------------- .text._Z10matrix_mulPiS_S_iiiii --------------------------
	.section	.text._Z10matrix_mulPiS_S_iiiii,"ax",@progbits
	.align	128
        .global         _Z10matrix_mulPiS_S_iiiii
        .type           _Z10matrix_mulPiS_S_iiiii,@function
        .size           _Z10matrix_mulPiS_S_iiiii,(.L_x_15 - _Z10matrix_mulPiS_S_iiiii)
        .other          _Z10matrix_mulPiS_S_iiiii,@"STO_CUDA_ENTRY STV_DEFAULT"
_Z10matrix_mulPiS_S_iiiii:
.text._Z10matrix_mulPiS_S_iiiii:
[----:B------:R-:W-:Y:S08]  /*0000*/  LDC R1, c[0x0][0x37c] ;  /* 0x0000df00ff017b82 */ /* 0x000ff00000000800 */
[----:B------:R-:W0:Y:S01]  /*0010*/  LDC R7, c[0x0][0x3a8] ;  /* 0x0000ea00ff077b82 */ /* 0x000e220000000800 */
[----:B------:R-:W1:Y:S07]  /*0020*/  S2R R15, SR_TID.X ;  /* 0x00000000000f7919 */ /* 0x000e6e0000002100 */
[----:B------:R-:W2:Y:S01]  /*0030*/  LDC R0, c[0x0][0x3a4] ;  /* 0x0000e900ff007b82 */ /* 0x000ea20000000800 */
[----:B0-----:R-:W-:-:S04]  /*0040*/  IABS R5, R7 ;  /* 0x0000000700057213 */ /* 0x001fc80000000000 */
[----:B------:R-:W0:Y:S08]  /*0050*/  I2F.RP R4, R5 ;  /* 0x0000000500047306 */ /* 0x000e300000209400 */
[----:B0-----:R-:W0:Y:S02]  /*0060*/  MUFU.RCP R4, R4 ;  /* 0x0000000400047308 */ /* 0x001e240000001000 */
[----:B0-----:R-:W-:-:S06]  /*0070*/  IADD3 R2, PT, PT, R4, 0xffffffe, RZ ;  /* 0x0ffffffe04027810 */ /* 0x001fcc0007ffe0ff */
[----:B------:R0:W3:Y:S02]  /*0080*/  F2I.FTZ.U32.TRUNC.NTZ R3, R2 ;  /* 0x0000000200037305 */ /* 0x0000e4000021f000 */
[----:B0-----:R-:W-:Y:S01]  /*0090*/  HFMA2 R2, -RZ, RZ, 0, 0 ;  /* 0x00000000ff027431 */ /* 0x001fe200000001ff */
[----:B---3--:R-:W-:-:S05]  /*00a0*/  IADD3 R6, PT, PT, RZ, -R3, RZ ;  /* 0x80000003ff067210 */ /* 0x008fca0007ffe0ff */
[----:B------:R-:W-:Y:S01]  /*00b0*/  IMAD R9, R6, R5, RZ ;  /* 0x0000000506097224 */ /* 0x000fe200078e02ff */
[----:B--2---:R-:W-:-:S03]  /*00c0*/  IABS R6, R0 ;  /* 0x0000000000067213 */ /* 0x004fc60000000000 */
[----:B------:R-:W-:-:S06]  /*00d0*/  IMAD.HI.U32 R3, R3, R9, R2 ;  /* 0x0000000903037227 */ /* 0x000fcc00078e0002 */
[----:B------:R-:W-:-:S05]  /*00e0*/  IMAD.HI.U32 R3, R3, R6, RZ ;  /* 0x0000000603037227 */ /* 0x000fca00078e00ff */
[----:B------:R-:W-:-:S05]  /*00f0*/  IADD3 R4, PT, PT, -R3, RZ, RZ ;  /* 0x000000ff03047210 */ /* 0x000fca0007ffe1ff */
[----:B------:R-:W-:-:S05]  /*0100*/  IMAD R2, R5, R4, R6 ;  /* 0x0000000405027224 */ /* 0x000fca00078e0206 */
[----:B------:R-:W-:-:S13]  /*0110*/  ISETP.GT.U32.AND P1, PT, R5, R2, PT ;  /* 0x000000020500720c */ /* 0x000fda0003f24070 */
[-C--:B------:R-:W-:Y:S02]  /*0120*/  @!P1 IADD3 R2, PT, PT, R2, -R5.reuse, RZ ;  /* 0x8000000502029210 */ /* 0x080fe40007ffe0ff */
[----:B------:R-:W-:Y:S02]  /*0130*/  @!P1 IADD3 R3, PT, PT, R3, 0x1, RZ ;  /* 0x0000000103039810 */ /* 0x000fe40007ffe0ff */
[----:B------:R-:W-:Y:S02]  /*0140*/  ISETP.GE.U32.AND P0, PT, R2, R5, PT ;  /* 0x000000050200720c */ /* 0x000fe40003f06070 */
[----:B------:R-:W-:Y:S02]  /*0150*/  LOP3.LUT R2, R0, R7, RZ, 0x3c, !PT ;  /* 0x0000000700027212 */ /* 0x000fe400078e3cff */
[----:B------:R-:W-:Y:S02]  /*0160*/  ISETP.NE.AND P1, PT, R7, RZ, PT ;  /* 0x000000ff0700720c */ /* 0x000fe40003f25270 */
[----:B------:R-:W-:-:S02]  /*0170*/  ISETP.GE.AND P2, PT, R2, RZ, PT ;  /* 0x000000ff0200720c */ /* 0x000fc40003f46270 */
[----:B------:R-:W-:-:S05]  /*0180*/  IADD3 R2, PT, PT, R7, -0x1, RZ ;  /* 0xffffffff07027810 */ /* 0x000fca0007ffe0ff */
[----:B------:R-:W-:Y:S02]  /*0190*/  @P0 IADD3 R3, PT, PT, R3, 0x1, RZ ;  /* 0x0000000103030810 */ /* 0x000fe40007ffe0ff */
[----:B-1----:R-:W-:-:S04]  /*01a0*/  ISETP.NE.AND P0, PT, R15, R2, PT ;  /* 0x000000020f00720c */ /* 0x002fc80003f05270 */
[----:B------:R-:W-:Y:S02]  /*01b0*/  @!P2 IADD3 R3, PT, PT, -R3, RZ, RZ ;  /* 0x000000ff0303a210 */ /* 0x000fe40007ffe1ff */
[----:B------:R-:W-:-:S05]  /*01c0*/  @!P1 LOP3.LUT R3, RZ, R7, RZ, 0x33, !PT ;  /* 0x00000007ff039212 */ /* 0x000fca00078e33ff */
[----:B------:R-:W-:-:S05]  /*01d0*/  IMAD R15, R3, R15, RZ ;  /* 0x0000000f030f7224 */ /* 0x000fca00078e02ff */
[----:B------:R-:W-:-:S04]  /*01e0*/  @P0 IADD3 R0, PT, PT, R3, R15, RZ ;  /* 0x0000000f03000210 */ /* 0x000fc80007ffe0ff */
[----:B------:R-:W-:-:S13]  /*01f0*/  ISETP.GE.AND P0, PT, R15, R0, PT ;  /* 0x000000000f00720c */ /* 0x000fda0003f06270 */
[----:B------:R-:W-:Y:S05]  /*0200*/  @P0 EXIT ;  /* 0x000000000000094d */ /* 0x000fea0003800000 */
[----:B------:R-:W0:Y:S01]  /*0210*/  LDC R4, c[0x0][0x3a0] ;  /* 0x0000e800ff047b82 */ /* 0x000e220000000800 */
[----:B------:R-:W0:Y:S02]  /*0220*/  LDCU UR4, c[0x0][0x398] ;  /* 0x00007300ff0477ac */ /* 0x000e240008000800 */
[----:B0-----:R-:W-:-:S04]  /*0230*/  VIMNMX R2, PT, PT, R4, UR4, PT ;  /* 0x0000000404027c48 */ /* 0x001fc8000bfe0100 */
[----:B------:R-:W-:-:S13]  /*0240*/  ISETP.GE.AND P0, PT, R2, 0x1, PT ;  /* 0x000000010200780c */ /* 0x000fda0003f06270 */
[----:B------:R-:W-:Y:S05]  /*0250*/  @!P0 EXIT ;  /* 0x000000000000894d */ /* 0x000fea0003800000 */
[----:B------:R-:W0:Y:S01]  /*0260*/  LDCU UR6, c[0x0][0x39c] ;  /* 0x00007380ff0677ac */ /* 0x000e220008000800 */
[----:B------:R-:W1:Y:S01]  /*0270*/  LDCU.64 UR10, c[0x0][0x358] ;  /* 0x00006b00ff0a77ac */ /* 0x000e620008000a00 */
[----:B0-----:R-:W-:-:S09]  /*0280*/  UISETP.GE.AND UP0, UPT, UR6, 0x1, UPT ;  /* 0x000000010600788c */ /* 0x001fd2000bf06270 */
[----:B-1----:R-:W-:Y:S05]  /*0290*/  BRA.U !UP0, `(.L_x_0) ;  /* 0x0000000908207547 */ /* 0x002fea000b800000 */
[----:B------:R-:W-:Y:S02]  /*02a0*/  ULOP3.LUT UR9, UR6, 0x7ffffff8, URZ, 0xc0, !UPT ;  /* 0x7ffffff806097892 */ /* 0x000fe4000f8ec0ff */
[----:B------:R-:W-:Y:S02]  /*02b0*/  ULOP3.LUT UR6, UR6, 0x7, URZ, 0xc0, !UPT ;  /* 0x0000000706067892 */ /* 0x000fe4000f8ec0ff */
[----:B------:R-:W-:-:S12]  /*02c0*/  UIADD3 UR8, UPT, UPT, -UR9, URZ, URZ ;  /* 0x000000ff09087290 */ /* 0x000fd8000fffe1ff */
.L_x_7:
[----:B0-----:R-:W-:-:S05]  /*02d0*/  UMOV UR4, URZ ;  /* 0x000000ff00047c82 */ /* 0x001fca0008000000 */
.L_x_6:
[----:B0-----:R-:W0:Y:S01]  /*02e0*/  LDC.64 R2, c[0x0][0x398] ;  /* 0x0000e600ff027b82 */ /* 0x001e220000000a00 */
[----:B------:R-:W-:Y:S01]  /*02f0*/  UMOV UR5, URZ ;  /* 0x000000ff00057c82 */ /* 0x000fe20008000000 */
[----:B0-----:R-:W-:Y:S01]  /*0300*/  IMAD R14, R15, R2, UR4 ;  /* 0x000000040f0e7e24 */ /* 0x001fe2000f8e0202 */
[----:B------:R-:W-:-:S03]  /*0310*/  UIADD3 UR4, UPT, UPT, UR4, 0x1, URZ ;  /* 0x0000000104047890 */ /* 0x000fc6000fffe0ff */
[----:B------:R-:W-:-:S03]  /*0320*/  IMAD R16, R14, R3, RZ ;  /* 0x000000030e107224 */ /* 0x000fc600078e02ff */
[----:B------:R-:W-:-:S13]  /*0330*/  ISETP.NE.AND P0, PT, R2, UR4, PT ;  /* 0x0000000402007c0c */ /* 0x000fda000bf05270 */
.L_x_5:
[----:B0-----:R-:W0:Y:S01]  /*0340*/  LDC R18, c[0x0][0x39c] ;  /* 0x0000e700ff127b82 */ /* 0x001e220000000800 */
[----:B------:R-:W-:Y:S02]  /*0350*/  HFMA2 R22, -RZ, RZ, 0, 0 ;  /* 0x00000000ff167431 */ /* 0x000fe400000001ff */
[----:B------:R-:W-:Y:S01]  /*0360*/  IMAD.MOV.U32 R3, RZ, RZ, RZ ;  /* 0x000000ffff037224 */ /* 0x000fe200078e00ff */
[----:B0-----:R-:W-:-:S13]  /*0370*/  ISETP.GE.U32.AND P1, PT, R18, 0x8, PT ;  /* 0x000000081200780c */ /* 0x001fda0003f26070 */
[----:B------:R-:W-:Y:S05]  /*0380*/  @!P1 BRA `(.L_x_1) ;  /* 0x0000000000bc9947 */ /* 0x000fea0003800000 */
[----:B------:R-:W0:Y:S01]  /*0390*/  LDC R19, c[0x0][0x3a0] ;  /* 0x0000e800ff137b82 */ /* 0x000e220000000800 */
[----:B------:R-:W-:Y:S01]  /*03a0*/  MOV R22, RZ ;  /* 0x000000ff00167202 */ /* 0x000fe20000000f00 */
[----:B------:R-:W-:Y:S01]  /*03b0*/  UMOV UR7, UR8 ;  /* 0x0000000800077c82 */ /* 0x000fe20008000000 */
[----:B------:R-:W-:Y:S01]  /*03c0*/  MOV R20, R16 ;  /* 0x0000001000147202 */ /* 0x000fe20000000f00 */
[----:B0-----:R-:W-:-:S04]  /*03d0*/  IMAD R2, R19, R18, RZ ;  /* 0x0000001213027224 */ /* 0x001fc800078e02ff */
[----:B------:R-:W-:-:S07]  /*03e0*/  IMAD R17, R2, R15, UR5 ;  /* 0x0000000502117e24 */ /* 0x000fce000f8e020f */
.L_x_2:
[----:B------:R-:W0:Y:S08]  /*03f0*/  LDC.64 R8, c[0x0][0x388] ;  /* 0x0000e200ff087b82 */ /* 0x000e300000000a00 */
[----:B------:R-:W1:Y:S01]  /*0400*/  LDC.64 R2, c[0x0][0x380] ;  /* 0x0000e000ff027b82 */ /* 0x000e620000000a00 */
[----:B0-----:R-:W-:-:S05]  /*0410*/  IMAD.WIDE R8, R17, 0x4, R8 ;  /* 0x0000000411087825 */ /* 0x001fca00078e0208 */
[----:B------:R0:W2:Y:S01]  /*0420*/  LDG.E R21, desc[UR10][R8.64] ;  /* 0x0000000a08157981 */ /* 0x0000a2000c1e1900 */
[----:B------:R-:W-:-:S04]  /*0430*/  IMAD.WIDE.U32 R10, R19, 0x4, R8 ;  /* 0x00000004130a7825 */ /* 0x000fc800078e0008 */
[----:B-1----:R-:W-:Y:S01]  /*0440*/  IMAD.WIDE R2, R20, 0x4, R2 ;  /* 0x0000000414027825 */ /* 0x002fe200078e0202 */
[----:B------:R1:W3:Y:S03]  /*0450*/  LDG.E R24, desc[UR10][R10.64] ;  /* 0x0000000a0a187981 */ /* 0x0002e6000c1e1900 */
[C---:B------:R-:W-:Y:S01]  /*0460*/  IMAD.WIDE.U32 R4, R19.reuse, 0x4, R10 ;  /* 0x0000000413047825 */ /* 0x040fe200078e000a */
[----:B------:R-:W2:Y:S04]  /*0470*/  LDG.E R23, desc[UR10][R2.64] ;  /* 0x0000000a02177981 */ /* 0x000ea8000c1e1900 */
[----:B------:R-:W3:Y:S01]  /*0480*/  LDG.E R25, desc[UR10][R2.64+0x4] ;  /* 0x0000040a02197981 */ /* 0x000ee2000c1e1900 */
[----:B------:R-:W-:-:S03]  /*0490*/  IMAD.WIDE.U32 R6, R19, 0x4, R4 ;  /* 0x0000000413067825 */ /* 0x000fc600078e0004 */
[----:B------:R4:W5:Y:S01]  /*04a0*/  LDG.E R27, desc[UR10][R4.64] ;  /* 0x0000000a041b7981 */ /* 0x000962000c1e1900 */
[----:B0-----:R-:W-:-:S03]  /*04b0*/  IMAD.WIDE.U32 R8, R19, 0x4, R6 ;  /* 0x0000000413087825 */ /* 0x001fc600078e0006 */
[----:B------:R-:W5:Y:S04]  /*04c0*/  LDG.E R26, desc[UR10][R2.64+0x8] ;  /* 0x0000080a021a7981 */ /* 0x000f68000c1e1900 */
[----:B------:R-:W5:Y:S01]  /*04d0*/  LDG.E R7, desc[UR10][R6.64] ;  /* 0x0000000a06077981 */ /* 0x000f62000c1e1900 */
[----:B------:R-:W-:-:S03]  /*04e0*/  IMAD.WIDE.U32 R12, R19, 0x4, R8 ;  /* 0x00000004130c7825 */ /* 0x000fc600078e0008 */
[----:B------:R-:W5:Y:S01]  /*04f0*/  LDG.E R28, desc[UR10][R2.64+0xc] ;  /* 0x00000c0a021c7981 */ /* 0x000f62000c1e1900 */
[----:B-1----:R-:W-:-:S03]  /*0500*/  IMAD.WIDE.U32 R10, R19, 0x4, R12 ;  /* 0x00000004130a7825 */ /* 0x002fc600078e000c */
[----:B------:R-:W5:Y:S04]  /*0510*/  LDG.E R9, desc[UR10][R8.64] ;  /* 0x0000000a08097981 */ /* 0x000f68000c1e1900 */
[----:B------:R-:W5:Y:S01]  /*0520*/  LDG.E R6, desc[UR10][R2.64+0x10] ;  /* 0x0000100a02067981 */ /* 0x000f62000c1e1900 */
[----:B----4-:R-:W-:-:S03]  /*0530*/  IMAD.WIDE.U32 R4, R19, 0x4, R10 ;  /* 0x0000000413047825 */ /* 0x010fc600078e000a */
[----:B------:R-:W4:Y:S04]  /*0540*/  LDG.E R29, desc[UR10][R12.64] ;  /* 0x0000000a0c1d7981 */ /* 0x000f28000c1e1900 */
[----:B------:R-:W4:Y:S04]  /*0550*/  LDG.E R8, desc[UR10][R2.64+0x18] ;  /* 0x0000180a02087981 */ /* 0x000f28000c1e1900 */
[----:B------:R-:W4:Y:S04]  /*0560*/  LDG.E R4, desc[UR10][R4.64] ;  /* 0x0000000a04047981 */ /* 0x000f28000c1e1900 */
[----:B------:R-:W4:Y:S04]  /*0570*/  LDG.E R12, desc[UR10][R2.64+0x14] ;  /* 0x0000140a020c7981 */ /* 0x000f28000c1e1900 */
[----:B------:R0:W4:Y:S04]  /*0580*/  LDG.E R13, desc[UR10][R2.64+0x1c] ;  /* 0x00001c0a020d7981 */ /* 0x000128000c1e1900 */
[----:B------:R-:W0:Y:S01]  /*0590*/  LDG.E R3, desc[UR10][R10.64] ;  /* 0x0000000a0a037981 */ /* 0x000e22000c1e1900 */
[----:B------:R-:W-:-:S04]  /*05a0*/  UIADD3 UR7, UPT, UPT, UR7, 0x8, URZ ;  /* 0x0000000807077890 */ /* 0x000fc8000fffe0ff */
[----:B------:R-:W-:Y:S01]  /*05b0*/  UISETP.NE.AND UP0, UPT, UR7, URZ, UPT ;  /* 0x000000ff0700728c */ /* 0x000fe2000bf05270 */
[----:B------:R-:W-:Y:S02]  /*05c0*/  IADD3 R20, PT, PT, R20, 0x8, RZ ;  /* 0x0000000814147810 */ /* 0x000fe40007ffe0ff */
[----:B------:R-:W-:Y:S01]  /*05d0*/  LEA R17, R19, R17, 0x3 ;  /* 0x0000001113117211 */ /* 0x000fe200078e18ff */
[----:B--2---:R-:W-:-:S04]  /*05e0*/  IMAD R21, R23, R21, R22 ;  /* 0x0000001517157224 */ /* 0x004fc800078e0216 */
[----:B---3--:R-:W-:-:S04]  /*05f0*/  IMAD R21, R25, R24, R21 ;  /* 0x0000001819157224 */ /* 0x008fc800078e0215 */
[----:B-----5:R-:W-:-:S04]  /*0600*/  IMAD R21, R26, R27, R21 ;  /* 0x0000001b1a157224 */ /* 0x020fc800078e0215 */
[----:B------:R-:W-:-:S04]  /*0610*/  IMAD R7, R28, R7, R21 ;  /* 0x000000071c077224 */ /* 0x000fc800078e0215 */
[----:B------:R-:W-:-:S04]  /*0620*/  IMAD R6, R6, R9, R7 ;  /* 0x0000000906067224 */ /* 0x000fc800078e0207 */
[----:B----4-:R-:W-:-:S04]  /*0630*/  IMAD R6, R12, R29, R6 ;  /* 0x0000001d0c067224 */ /* 0x010fc800078e0206 */
[----:B0-----:R-:W-:-:S04]  /*0640*/  IMAD R3, R8, R3, R6 ;  /* 0x0000000308037224 */ /* 0x001fc800078e0206 */
[----:B------:R-:W-:Y:S01]  /*0650*/  IMAD R22, R13, R4, R3 ;  /* 0x000000040d167224 */ /* 0x000fe200078e0203 */
[----:B------:R-:W-:Y:S06]  /*0660*/  BRA.U UP0, `(.L_x_2) ;  /* 0xfffffffd00607547 */ /* 0x000fec000b83ffff */
[----:B------:R-:W-:-:S07]  /*0670*/  MOV R3, UR9 ;  /* 0x0000000900037c02 */ /* 0x000fce0008000f00 */
.L_x_1:
[----:B------:R-:W-:-:S09]  /*0680*/  UISETP.NE.AND UP0, UPT, UR6, URZ, UPT ;  /* 0x000000ff0600728c */ /* 0x000fd2000bf05270 */
[----:B------:R-:W-:Y:S05]  /*0690*/  BRA.U !UP0, `(.L_x_3) ;  /* 0x0000000108ec7547 */ /* 0x000fea000b800000 */
[----:B------:R-:W-:Y:S01]  /*06a0*/  UIADD3 UR7, UPT, UPT, UR6, -0x1, URZ ;  /* 0xffffffff06077890 */ /* 0x000fe2000fffe0ff */
[----:B------:R-:W-:-:S03]  /*06b0*/  LOP3.LUT P1, R19, R18, 0x3, RZ, 0xc0, !PT ;  /* 0x0000000312137812 */ /* 0x000fc6000782c0ff */
[----:B------:R-:W-:-:S09]  /*06c0*/  UISETP.GE.U32.AND UP0, UPT, UR7, 0x3, UPT ;  /* 0x000000030700788c */ /* 0x000fd2000bf06070 */
[----:B------:R-:W-:Y:S05]  /*06d0*/  BRA.U !UP0, `(.L_x_4) ;  /* 0x0000000108607547 */ /* 0x000fea000b800000 */
[----:B------:R-:W0:Y:S01]  /*06e0*/  LDC R21, c[0x0][0x3a0] ;  /* 0x0000e800ff157b82 */ /* 0x000e220000000800 */
[----:B------:R-:W-:Y:S01]  /*06f0*/  IMAD R2, R15, R18, R3 ;  /* 0x000000120f027224 */ /* 0x000fe200078e0203 */
[----:B------:R-:W-:-:S06]  /*0700*/  IADD3 R7, PT, PT, R16, R3, RZ ;  /* 0x0000000310077210 */ /* 0x000fcc0007ffe0ff */
[----:B------:R-:W1:Y:S08]  /*0710*/  LDC.64 R10, c[0x0][0x388] ;  /* 0x0000e200ff0a7b82 */ /* 0x000e700000000a00 */
[----:B------:R-:W2:Y:S01]  /*0720*/  LDC.64 R4, c[0x0][0x380] ;  /* 0x0000e000ff047b82 */ /* 0x000ea20000000a00 */
[----:B0-----:R-:W-:-:S04]  /*0730*/  IMAD R9, R2, R21, UR5 ;  /* 0x0000000502097e24 */ /* 0x001fc8000f8e0215 */
[----:B-1----:R-:W-:-:S04]  /*0740*/  IMAD.WIDE R10, R9, 0x4, R10 ;  /* 0x00000004090a7825 */ /* 0x002fc800078e020a */
[----:B------:R-:W-:Y:S02]  /*0750*/  IMAD.WIDE.U32 R12, R21, 0x4, R10 ;  /* 0x00000004150c7825 */ /* 0x000fe400078e000a */
[----:B------:R-:W3:Y:S02]  /*0760*/  LDG.E R10, desc[UR10][R10.64] ;  /* 0x0000000a0a0a7981 */ /* 0x000ee4000c1e1900 */
[----:B--2---:R-:W-:-:S04]  /*0770*/  IMAD.WIDE R4, R7, 0x4, R4 ;  /* 0x0000000407047825 */ /* 0x004fc800078e0204 */
[C---:B------:R-:W-:Y:S01]  /*0780*/  IMAD.WIDE.U32 R6, R21.reuse, 0x4, R12 ;  /* 0x0000000415067825 */ /* 0x040fe200078e000c */
[----:B------:R-:W3:Y:S04]  /*0790*/  LDG.E R17, desc[UR10][R4.64] ;  /* 0x0000000a04117981 */ /* 0x000ee8000c1e1900 */
[----:B------:R-:W2:Y:S01]  /*07a0*/  LDG.E R12, desc[UR10][R12.64] ;  /* 0x0000000a0c0c7981 */ /* 0x000ea2000c1e1900 */
[----:B------:R-:W-:-:S03]  /*07b0*/  IMAD.WIDE.U32 R8, R21, 0x4, R6 ;  /* 0x0000000415087825 */ /* 0x000fc600078e0006 */
[----:B------:R-:W2:Y:S04]  /*07c0*/  LDG.E R2, desc[UR10][R4.64+0x4] ;  /* 0x0000040a04027981 */ /* 0x000ea8000c1e1900 */
[----:B------:R-:W4:Y:S04]  /*07d0*/  LDG.E R20, desc[UR10][R6.64] ;  /* 0x0000000a06147981 */ /* 0x000f28000c1e1900 */
[----:B------:R-:W4:Y:S04]  /*07e0*/  LDG.E R21, desc[UR10][R4.64+0x8] ;  /* 0x0000080a04157981 */ /* 0x000f28000c1e1900 */
[----:B------:R-:W5:Y:S04]  /*07f0*/  LDG.E R23, desc[UR10][R4.64+0xc] ;  /* 0x00000c0a04177981 */ /* 0x000f68000c1e1900 */
[----:B------:R-:W5:Y:S01]  /*0800*/  LDG.E R8, desc[UR10][R8.64] ;  /* 0x0000000a08087981 */ /* 0x000f62000c1e1900 */
[----:B------:R-:W-:-:S02]  /*0810*/  VIADD R3, R3, 0x4 ;  /* 0x0000000403037836 */ /* 0x000fc40000000000 */
[----:B---3--:R-:W-:-:S04]  /*0820*/  IMAD R17, R17, R10, R22 ;  /* 0x0000000a11117224 */ /* 0x008fc800078e0216 */
[----:B--2---:R-:W-:-:S04]  /*0830*/  IMAD R2, R2, R12, R17 ;  /* 0x0000000c02027224 */ /* 0x004fc800078e0211 */
[----:B----4-:R-:W-:-:S04]  /*0840*/  IMAD R2, R21, R20, R2 ;  /* 0x0000001415027224 */ /* 0x010fc800078e0202 */
[----:B-----5:R-:W-:-:S07]  /*0850*/  IMAD R22, R23, R8, R2 ;  /* 0x0000000817167224 */ /* 0x020fce00078e0202 */
.L_x_4:
[----:B------:R-:W-:Y:S05]  /*0860*/  @!P1 BRA `(.L_x_3) ;  /* 0x0000000000789947 */ /* 0x000fea0003800000 */
[----:B------:R-:W-:Y:S01]  /*0870*/  ISETP.NE.AND P1, PT, R19, 0x1, PT ;  /* 0x000000011300780c */ /* 0x000fe20003f25270 */
[----:B------:R-:W0:Y:S01]  /*0880*/  LDC.64 R8, c[0x0][0x388] ;  /* 0x0000e200ff087b82 */ /* 0x000e220000000a00 */
[----:B------:R-:W-:-:S04]  /*0890*/  LOP3.LUT R2, R18, 0x1, RZ, 0xc0, !PT ;  /* 0x0000000112027812 */ /* 0x000fc800078ec0ff */
[----:B------:R-:W-:-:S03]  /*08a0*/  ISETP.NE.U32.AND P2, PT, R2, 0x1, PT ;  /* 0x000000010200780c */ /* 0x000fc60003f45070 */
[----:B------:R-:W1:Y:S04]  /*08b0*/  LDC.64 R10, c[0x0][0x380] ;  /* 0x0000e000ff0a7b82 */ /* 0x000e680000000a00 */
[-C--:B------:R-:W-:Y:S01]  /*08c0*/  @P1 IMAD R2, R15, R18.reuse, R3 ;  /* 0x000000120f021224 */ /* 0x080fe200078e0203 */
[----:B------:R-:W-:Y:S02]  /*08d0*/  @P1 IADD3 R13, PT, PT, R16, R3, RZ ;  /* 0x00000003100d1210 */ /* 0x000fe40007ffe0ff */
[----:B------:R-:W-:Y:S01]  /*08e0*/  @P1 IADD3 R3, PT, PT, R3, 0x2, RZ ;  /* 0x0000000203031810 */ /* 0x000fe20007ffe0ff */
[----:B------:R-:W2:Y:S04]  /*08f0*/  @P1 LDC R19, c[0x0][0x3a0] ;  /* 0x0000e800ff131b82 */ /* 0x000ea80000000800 */
[----:B------:R-:W-:-:S04]  /*0900*/  @!P2 IMAD R18, R15, R18, R3 ;  /* 0x000000120f12a224 */ /* 0x000fc800078e0203 */
[----:B------:R-:W3:Y:S08]  /*0910*/  @!P2 LDC R21, c[0x0][0x3a0] ;  /* 0x0000e800ff15ab82 */ /* 0x000ef00000000800 */
[----:B------:R-:W4:Y:S01]  /*0920*/  LDC.64 R4, c[0x0][0x380] ;  /* 0x0000e000ff047b82 */ /* 0x000f220000000a00 */
[----:B-1----:R-:W-:-:S05]  /*0930*/  @P1 IMAD.WIDE R10, R13, 0x4, R10 ;  /* 0x000000040d0a1825 */ /* 0x002fca00078e020a */
[----:B------:R-:W5:Y:S02]  /*0940*/  @P1 LDG.E R12, desc[UR10][R10.64] ;  /* 0x0000000a0a0c1981 */ /* 0x000f64000c1e1900 */
[----:B------:R-:W1:Y:S01]  /*0950*/  LDC.64 R6, c[0x0][0x388] ;  /* 0x0000e200ff067b82 */ /* 0x000e620000000a00 */
[----:B--2---:R-:W-:-:S04]  /*0960*/  @P1 IMAD R17, R2, R19, UR5 ;  /* 0x0000000502111e24 */ /* 0x004fc8000f8e0213 */
[----:B0-----:R-:W-:Y:S01]  /*0970*/  @P1 IMAD.WIDE R8, R17, 0x4, R8 ;  /* 0x0000000411081825 */ /* 0x001fe200078e0208 */
[----:B------:R-:W-:-:S04]  /*0980*/  @!P2 IADD3 R17, PT, PT, R16, R3, RZ ;  /* 0x000000031011a210 */ /* 0x000fc80007ffe0ff */
[----:B------:R-:W5:Y:S01]  /*0990*/  @P1 LDG.E R13, desc[UR10][R8.64] ;  /* 0x0000000a080d1981 */ /* 0x000f62000c1e1900 */
[----:B------:R-:W-:-:S04]  /*09a0*/  @P1 IMAD.WIDE.U32 R2, R19, 0x4, R8 ;  /* 0x0000000413021825 */ /* 0x000fc800078e0008 */
[----:B---3--:R-:W-:Y:S02]  /*09b0*/  @!P2 IMAD R19, R18, R21, UR5 ;  /* 0x000000051213ae24 */ /* 0x008fe4000f8e0215 */
[----:B----4-:R-:W-:Y:S01]  /*09c0*/  @!P2 IMAD.WIDE R4, R17, 0x4, R4 ;  /* 0x000000041104a825 */ /* 0x010fe200078e0204 */
[----:B------:R-:W2:Y:S04]  /*09d0*/  @P1 LDG.E R21, desc[UR10][R10.64+0x4] ;  /* 0x0000040a0a151981 */ /* 0x000ea8000c1e1900 */
[----:B------:R-:W2:Y:S01]  /*09e0*/  @P1 LDG.E R2, desc[UR10][R2.64] ;  /* 0x0000000a02021981 */ /* 0x000ea2000c1e1900 */
[----:B-1----:R-:W-:-:S03]  /*09f0*/  @!P2 IMAD.WIDE R6, R19, 0x4, R6 ;  /* 0x000000041306a825 */ /* 0x002fc600078e0206 */
[----:B------:R-:W3:Y:S04]  /*0a00*/  @!P2 LDG.E R5, desc[UR10][R4.64] ;  /* 0x0000000a0405a981 */ /* 0x000ee8000c1e1900 */
[----:B------:R-:W3:Y:S01]  /*0a10*/  @!P2 LDG.E R6, desc[UR10][R6.64] ;  /* 0x0000000a0606a981 */ /* 0x000ee2000c1e1900 */
[----:B-----5:R-:W-:-:S04]  /*0a20*/  @P1 IMAD R12, R12, R13, R22 ;  /* 0x0000000d0c0c1224 */ /* 0x020fc800078e0216 */
[----:B--2---:R-:W-:-:S04]  /*0a30*/  @P1 IMAD R22, R21, R2, R12 ;  /* 0x0000000215161224 */ /* 0x004fc800078e020c */
[----:B---3--:R-:W-:-:S07]  /*0a40*/  @!P2 IMAD R22, R5, R6, R22 ;  /* 0x000000060516a224 */ /* 0x008fce00078e0216 */
.L_x_3:
[----:B------:R-:W0:Y:S08]  /*0a50*/  LDC R7, c[0x0][0x3a0] ;  /* 0x0000e800ff077b82 */ /* 0x000e300000000800 */
[----:B------:R-:W1:Y:S01]  /*0a60*/  LDC.64 R2, c[0x0][0x390] ;  /* 0x0000e400ff027b82 */ /* 0x000e620000000a00 */
[----:B0-----:R-:W-:Y:S01]  /*0a70*/  IMAD R5, R14, R7, UR5 ;  /* 0x000000050e057e24 */ /* 0x001fe2000f8e0207 */
[----:B------:R-:W-:-:S06]  /*0a80*/  UIADD3 UR5, UPT, UPT, UR5, 0x1, URZ ;  /* 0x0000000105057890 */ /* 0x000fcc000fffe0ff */
[----:B------:R-:W-:Y:S01]  /*0a90*/  ISETP.NE.AND P1, PT, R7, UR5, PT ;  /* 0x0000000507007c0c */ /* 0x000fe2000bf25270 */
[----:B-1----:R-:W-:-:S05]  /*0aa0*/  IMAD.WIDE R2, R5, 0x4, R2 ;  /* 0x0000000405027825 */ /* 0x002fca00078e0202 */
[----:B------:R0:W-:Y:S07]  /*0ab0*/  STG.E desc[UR10][R2.64], R22 ;  /* 0x0000001602007986 */ /* 0x0001ee000c10190a */
[----:B------:R-:W-:Y:S05]  /*0ac0*/  @P1 BRA `(.L_x_5) ;  /* 0xfffffff8001c1947 */ /* 0x000fea000383ffff */
[----:B------:R-:W-:Y:S05]  /*0ad0*/  @P0 BRA `(.L_x_6) ;  /* 0xfffffff800000947 */ /* 0x000fea000383ffff */
[----:B------:R-:W-:-:S04]  /*0ae0*/  IADD3 R15, PT, PT, R15, 0x1, RZ ;  /* 0x000000010f0f7810 */ /* 0x000fc80007ffe0ff */
[----:B------:R-:W-:-:S13]  /*0af0*/  ISETP.NE.AND P0, PT, R15, R0, PT ;  /* 0x000000000f00720c */ /* 0x000fda0003f05270 */
[----:B------:R-:W-:Y:S05]  /*0b00*/  @!P0 EXIT ;  /* 0x000000000000894d */ /* 0x000fea0003800000 */
[----:B------:R-:W-:Y:S05]  /*0b10*/  BRA `(.L_x_7) ;  /* 0xfffffff400ec7947 */ /* 0x000fea000383ffff */
.L_x_0:
[C---:B------:R-:W-:Y:S02]  /*0b20*/  LOP3.LUT R11, R4.reuse, 0x7, RZ, 0xc0, !PT ;  /* 0x00000007040b7812 */ /* 0x040fe400078ec0ff */
[C---:B------:R-:W-:Y:S02]  /*0b30*/  LOP3.LUT R10, R4.reuse, 0x3, RZ, 0xc0, !PT ;  /* 0x00000003040a7812 */ /* 0x040fe400078ec0ff */
[----:B------:R-:W-:Y:S02]  /*0b40*/  IADD3 R2, PT, PT, R11, -0x1, RZ ;  /* 0xffffffff0b027810 */ /* 0x000fe40007ffe0ff */
[----:B------:R-:W-:Y:S02]  /*0b50*/  LOP3.LUT R4, R4, 0x7ffffff8, RZ, 0xc0, !PT ;  /* 0x7ffffff804047812 */ /* 0x000fe400078ec0ff */
[----:B------:R-:W-:-:S13]  /*0b60*/  ISETP.GE.U32.AND P0, PT, R2, 0x3, PT ;  /* 0x000000030200780c */ /* 0x000fda0003f06070 */
.L_x_13:
[----:B------:R-:W-:Y:S01]  /*0b70*/  MOV R3, R15 ;  /* 0x0000000f00037202 */ /* 0x000fe20000000f00 */
[----:B------:R-:W-:Y:S01]  /*0b80*/  IMAD.MOV.U32 R2, RZ, RZ, RZ ;  /* 0x000000ffff027224 */ /* 0x000fe200078e00ff */
[----:B------:R-:W-:-:S04]  /*0b90*/  IADD3 R15, PT, PT, R15, 0x1, RZ ;  /* 0x000000010f0f7810 */ /* 0x000fc80007ffe0ff */
[----:B012---:R-:W-:-:S13]  /*0ba0*/  ISETP.NE.AND P1, PT, R15, R0, PT ;  /* 0x000000000f00720c */ /* 0x007fda0003f25270 */
.L_x_12:
[----:B0-----:R-:W0:Y:S01]  /*0bb0*/  LDC R13, c[0x0][0x3a0] ;  /* 0x0000e800ff0d7b82 */ /* 0x001e220000000800 */
[----:B-1----:R-:W1:Y:S01]  /*0bc0*/  LDCU UR4, c[0x0][0x398] ;  /* 0x00007300ff0477ac */ /* 0x002e620008000800 */
[----:B------:R-:W-:Y:S02]  /*0bd0*/  HFMA2 R5, -RZ, RZ, 0, 0 ;  /* 0x00000000ff057431 */ /* 0x000fe400000001ff */
[----:B-1----:R-:W-:Y:S01]  /*0be0*/  IMAD R12, R3, UR4, R2 ;  /* 0x00000004030c7c24 */ /* 0x002fe2000f8e0202 */
[----:B------:R-:W-:Y:S02]  /*0bf0*/  IADD3 R2, PT, PT, R2, 0x1, RZ ;  /* 0x0000000102027810 */ /* 0x000fe40007ffe0ff */
[----:B0-----:R-:W-:Y:S02]  /*0c00*/  ISETP.GE.U32.AND P3, PT, R13, 0x8, PT ;  /* 0x000000080d00780c */ /* 0x001fe40003f66070 */
[----:B------:R-:W-:-:S11]  /*0c10*/  ISETP.NE.AND P2, PT, R2, UR4, PT ;  /* 0x0000000402007c0c */ /* 0x000fd6000bf45270 */
[----:B--2---:R-:W-:Y:S05]  /*0c20*/  @!P3 BRA `(.L_x_8) ;  /* 0x000000000040b947 */ /* 0x004fea0003800000 */
[----:B------:R-:W0:Y:S01]  /*0c30*/  LDC.64 R8, c[0x0][0x390] ;  /* 0x0000e400ff087b82 */ /* 0x000e220000000a00 */
[----:B------:R-:W-:-:S07]  /*0c40*/  MOV R5, RZ ;  /* 0x000000ff00057202 */ /* 0x000fce0000000f00 */
.L_x_9:
[----:B-1----:R-:W-:Y:S01]  /*0c50*/  IMAD R7, R12, R13, R5 ;  /* 0x0000000d0c077224 */ /* 0x002fe200078e0205 */
[----:B------:R-:W-:-:S03]  /*0c60*/  IADD3 R5, PT, PT, R5, 0x8, RZ ;  /* 0x0000000805057810 */ /* 0x000fc60007ffe0ff */
[----:B0-----:R-:W-:Y:S01]  /*0c70*/  IMAD.WIDE R6, R7, 0x4, R8 ;  /* 0x0000000407067825 */ /* 0x001fe200078e0208 */
[----:B------:R-:W-:-:S04]  /*0c80*/  ISETP.NE.AND P3, PT, R5, R4, PT ;  /* 0x000000040500720c */ /* 0x000fc80003f65270 */
[----:B------:R1:W-:Y:S04]  /*0c90*/  STG.E desc[UR10][R6.64], RZ ;  /* 0x000000ff06007986 */ /* 0x0003e8000c10190a */
[----:B------:R1:W-:Y:S04]  /*0ca0*/  STG.E desc[UR10][R6.64+0x4], RZ ;  /* 0x000004ff06007986 */ /* 0x0003e8000c10190a */
[----:B------:R1:W-:Y:S04]  /*0cb0*/  STG.E desc[UR10][R6.64+0x8], RZ ;  /* 0x000008ff06007986 */ /* 0x0003e8000c10190a */
[----:B------:R1:W-:Y:S04]  /*0cc0*/  STG.E desc[UR10][R6.64+0xc], RZ ;  /* 0x00000cff06007986 */ /* 0x0003e8000c10190a */
[----:B------:R1:W-:Y:S04]  /*0cd0*/  STG.E desc[UR10][R6.64+0x10], RZ ;  /* 0x000010ff06007986 */ /* 0x0003e8000c10190a */
[----:B------:R1:W-:Y:S04]  /*0ce0*/  STG.E desc[UR10][R6.64+0x14], RZ ;  /* 0x000014ff06007986 */ /* 0x0003e8000c10190a */
[----:B------:R1:W-:Y:S04]  /*0cf0*/  STG.E desc[UR10][R6.64+0x18], RZ ;  /* 0x000018ff06007986 */ /* 0x0003e8000c10190a */
[----:B------:R1:W-:Y:S01]  /*0d00*/  STG.E desc[UR10][R6.64+0x1c], RZ ;  /* 0x00001cff06007986 */ /* 0x0003e2000c10190a */
[----:B------:R-:W-:Y:S05]  /*0d10*/  @P3 BRA `(.L_x_9) ;  /* 0xfffffffc00cc3947 */ /* 0x000fea000383ffff */
[----:B------:R-:W-:-:S07]  /*0d20*/  MOV R5, R4 ;  /* 0x0000000400057202 */ /* 0x000fce0000000f00 */
.L_x_8:
[----:B------:R-:W-:-:S13]  /*0d30*/  ISETP.NE.AND P3, PT, R11, RZ, PT ;  /* 0x000000ff0b00720c */ /* 0x000fda0003f65270 */
[----:B------:R-:W-:Y:S05]  /*0d40*/  @!P3 BRA `(.L_x_10) ;  /* 0x00000000005cb947 */ /* 0x000fea0003800000 */
[----:B------:R-:W-:Y:S01]  /*0d50*/  ISETP.NE.AND P3, PT, R10, RZ, PT ;  /* 0x000000ff0a00720c */ /* 0x000fe20003f65270 */
[----:B------:R-:W-:-:S12]  /*0d60*/  @!P0 BRA `(.L_x_11) ;  /* 0x0000000000208947 */ /* 0x000fd80003800000 */
[----:B-1----:R-:W0:Y:S01]  /*0d70*/  LDC.64 R6, c[0x0][0x390] ;  /* 0x0000e400ff067b82 */ /* 0x002e220000000a00 */
[----:B------:R-:W-:Y:S01]  /*0d80*/  IMAD R9, R12, R13, R5 ;  /* 0x0000000d0c097224 */ /* 0x000fe200078e0205 */
[----:B------:R-:W-:-:S03]  /*0d90*/  IADD3 R5, PT, PT, R5, 0x4, RZ ;  /* 0x0000000405057810 */ /* 0x000fc60007ffe0ff */
[----:B0-----:R-:W-:-:S05]  /*0da0*/  IMAD.WIDE R6, R9, 0x4, R6 ;  /* 0x0000000409067825 */ /* 0x001fca00078e0206 */
[----:B------:R0:W-:Y:S04]  /*0db0*/  STG.E desc[UR10][R6.64], RZ ;  /* 0x000000ff06007986 */ /* 0x0001e8000c10190a */
[----:B------:R0:W-:Y:S04]  /*0dc0*/  STG.E desc[UR10][R6.64+0x4], RZ ;  /* 0x000004ff06007986 */ /* 0x0001e8000c10190a */
[----:B------:R0:W-:Y:S04]  /*0dd0*/  STG.E desc[UR10][R6.64+0x8], RZ ;  /* 0x000008ff06007986 */ /* 0x0001e8000c10190a */
[----:B------:R0:W-:Y:S02]  /*0de0*/  STG.E desc[UR10][R6.64+0xc], RZ ;  /* 0x00000cff06007986 */ /* 0x0001e4000c10190a */
.L_x_11:
[----:B------:R-:W-:Y:S05]  /*0df0*/  @!P3 BRA `(.L_x_10) ;  /* 0x000000000030b947 */ /* 0x000fea0003800000 */
[----:B------:R-:W-:Y:S02]  /*0e00*/  ISETP.NE.AND P3, PT, R10, 0x1, PT ;  /* 0x000000010a00780c */ /* 0x000fe40003f65270 */
[----:B------:R-:W-:-:S11]  /*0e10*/  LOP3.LUT P4, RZ, R13, 0x1, RZ, 0xc0, !PT ;  /* 0x000000010dff7812 */ /* 0x000fd6000788c0ff */
[----:B------:R-:W2:Y:S01]  /*0e20*/  @P3 LDC.64 R8, c[0x0][0x390] ;  /* 0x0000e400ff083b82 */ /* 0x000ea20000000a00 */
[----:B------:R-:W-:Y:S01]  /*0e30*/  @P3 IMAD R17, R12, R13, R5 ;  /* 0x0000000d0c113224 */ /* 0x000fe200078e0205 */
[----:B------:R-:W-:-:S05]  /*0e40*/  @P3 IADD3 R5, PT, PT, R5, 0x2, RZ ;  /* 0x0000000205053810 */ /* 0x000fca0007ffe0ff */
[----:B------:R-:W-:Y:S01]  /*0e50*/  @P4 IMAD R5, R12, R13, R5 ;  /* 0x0000000d0c054224 */ /* 0x000fe200078e0205 */
[----:B01----:R-:W0:Y:S01]  /*0e60*/  @P4 LDC.64 R6, c[0x0][0x390] ;  /* 0x0000e400ff064b82 */ /* 0x003e220000000a00 */
[----:B--2---:R-:W-:-:S05]  /*0e70*/  @P3 IMAD.WIDE R8, R17, 0x4, R8 ;  /* 0x0000000411083825 */ /* 0x004fca00078e0208 */
[----:B------:R2:W-:Y:S01]  /*0e80*/  @P3 STG.E desc[UR10][R8.64], RZ ;  /* 0x000000ff08003986 */ /* 0x0005e2000c10190a */
[----:B0-----:R-:W-:-:S03]  /*0e90*/  @P4 IMAD.WIDE R6, R5, 0x4, R6 ;  /* 0x0000000405064825 */ /* 0x001fc600078e0206 */
[----:B------:R2:W-:Y:S04]  /*0ea0*/  @P3 STG.E desc[UR10][R8.64+0x4], RZ ;  /* 0x000004ff08003986 */ /* 0x0005e8000c10190a */
[----:B------:R2:W-:Y:S02]  /*0eb0*/  @P4 STG.E desc[UR10][R6.64], RZ ;  /* 0x000000ff06004986 */ /* 0x0005e4000c10190a */
.L_x_10:
[----:B------:R-:W-:Y:S05]  /*0ec0*/  @P2 BRA `(.L_x_12) ;  /* 0xfffffffc00382947 */ /* 0x000fea000383ffff */
[----:B------:R-:W-:Y:S05]  /*0ed0*/  @P1 BRA `(.L_x_13) ;  /* 0xfffffffc00241947 */ /* 0x000fea000383ffff */
[----:B------:R-:W-:Y:S05]  /*0ee0*/  EXIT ;  /* 0x000000000000794d */ /* 0x000fea0003800000 */
.L_x_14:
[----:B------:R-:W-:-:S00]  /*0ef0*/  BRA `(.L_x_14) ;  /* 0xfffffffc00fc7947 */ /* 0x000fc0000383ffff */
[----:B------:R-:W-:-:S00]  /*0f00*/  NOP ;  /* 0x0000000000007918 */ /* 0x000fc00000000000 */
[----:B------:R-:W-:-:S00]  /*0f10*/  NOP ;  /* 0x0000000000007918 */ /* 0x000fc00000000000 */
[----:B------:R-:W-:-:S00]  /*0f20*/  NOP ;  /* 0x0000000000007918 */ /* 0x000fc00000000000 */
[----:B------:R-:W-:-:S00]  /*0f30*/  NOP ;  /* 0x0000000000007918 */ /* 0x000fc00000000000 */
[----:B------:R-:W-:-:S00]  /*0f40*/  NOP ;  /* 0x0000000000007918 */ /* 0x000fc00000000000 */
[----:B------:R-:W-:-:S00]  /*0f50*/  NOP ;  /* 0x0000000000007918 */ /* 0x000fc00000000000 */
[----:B------:R-:W-:-:S00]  /*0f60*/  NOP ;  /* 0x0000000000007918 */ /* 0x000fc00000000000 */
[----:B------:R-:W-:-:S00]  /*0f70*/  NOP ;  /* 0x0000000000007918 */ /* 0x000fc00000000000 */
.L_x_15:


//--------------------- .nv.shared.reserved.0     --------------------------
	.section	.nv.shared.reserved.0,"aw",@nobits
	.weak		__nv_reservedSMEM_offset_0_alias
	.size		__nv_reservedSMEM_offset_0_alias, 0, 64
	.other		__nv_reservedSMEM_offset_0_alias,@"STO_CUDA_RESERVED_SHARED STV_DEFAULT"
__nv_reservedSMEM_offset_0_alias:
	.zero		0
	.zero		64


//--------------------- .nv.constant0._Z10matrix_mulPiS_S_iiiii --------------------------
	.section	.nv.constant0._Z10matrix_mulPiS_S_iiiii,"a",@progbits
	.sectionflags	@""
	.align	4
.nv.constant0._Z10matrix_mulPiS_S_iiiii:
	.zero		940


//--------------------- SYMBOLS --------------------------

	.type		.nv.reservedSmem.offset0,@object
	.size		.nv.reservedSmem.offset0,0x4
